	.headerflags	@"EF_CUDA_TEXMODE_UNIFIED EF_CUDA_64BIT_ADDRESS EF_CUDA_ACCELERATORS EF_CUDA_SM90 EF_CUDA_VIRTUAL_SM(EF_CUDA_SM90)"
	.elftype	@"ET_EXEC"


//--------------------- .nv.info                  --------------------------
	.section	.nv.info,"",@"SHT_CUDA_INFO"
	.align	4


	//----- nvinfo : EIATTR_REGCOUNT
	.align		4
        /*0000*/ 	.byte	0x04, 0x2f
        /*0002*/ 	.short	(.L_1 - .L_0)
	.align		4
.L_0:
        /*0004*/ 	.word	index@(triton_poi_fused_mul_silu_7)
        /*0008*/ 	.word	0x00000020


	//----- nvinfo : EIATTR_MIN_STACK_SIZE
	.align		4
.L_1:
        /*000c*/ 	.byte	0x04, 0x12
        /*000e*/ 	.short	(.L_3 - .L_2)
	.align		4
.L_2:
        /*0010*/ 	.word	index@(triton_poi_fused_mul_silu_7)
        /*0014*/ 	.word	0x00000000


	//----- nvinfo : EIATTR_FRAME_SIZE
	.align		4
.L_3:
        /*0018*/ 	.byte	0x04, 0x11
        /*001a*/ 	.short	(.L_5 - .L_4)
	.align		4
.L_4:
        /*001c*/ 	.word	index@(triton_poi_fused_mul_silu_7)
        /*0020*/ 	.word	0x00000000


	//----- nvinfo : EIATTR_MIN_STACK_SIZE
	.align		4
.L_5:
        /*0024*/ 	.byte	0x04, 0x12
        /*0026*/ 	.short	(.L_7 - .L_6)
	.align		4
.L_6:
        /*0028*/ 	.word	index@(triton_poi_fused_mul_silu_7)
        /*002c*/ 	.word	0x00000000
.L_7:


//--------------------- .nv.info.triton_poi_fused_mul_silu_7 --------------------------
	.section	.nv.info.triton_poi_fused_mul_silu_7,"",@"SHT_CUDA_INFO"
	.sectionflags	@""
	.align	4


	//----- nvinfo : EIATTR_CUDA_API_VERSION
	.align		4
        /*0000*/ 	.byte	0x04, 0x37
        /*0002*/ 	.short	(.L_9 - .L_8)
.L_8:
        /*0004*/ 	.word	0x0000007c


	//----- nvinfo : EIATTR_KPARAM_INFO
	.align		4
.L_9:
        /*0008*/ 	.byte	0x04, 0x17
        /*000a*/ 	.short	(.L_11 - .L_10)
.L_10:
        /*000c*/ 	.word	0x00000000
        /*0010*/ 	.short	0x0004
        /*0012*/ 	.short	0x0020
        /*0014*/ 	.byte	0x00, 0xf4, 0x21, 0x00


	//----- nvinfo : EIATTR_KPARAM_INFO
	.align		4
.L_11:
        /*0018*/ 	.byte	0x04, 0x17
        /*001a*/ 	.short	(.L_13 - .L_12)
.L_12:
        /*001c*/ 	.word	0x00000000
        /*0020*/ 	.short	0x0003
        /*0022*/ 	.short	0x0018
        /*0024*/ 	.byte	0x00, 0xf0, 0x11, 0x00


	//----- nvinfo : EIATTR_KPARAM_INFO
	.align		4
.L_13:
        /*0028*/ 	.byte	0x04, 0x17
        /*002a*/ 	.short	(.L_15 - .L_14)
.L_14:
        /*002c*/ 	.word	0x00000000
        /*0030*/ 	.short	0x0002
        /*0032*/ 	.short	0x0010
        /*0034*/ 	.byte	0x00, 0xf4, 0x21, 0x00


	//----- nvinfo : EIATTR_KPARAM_INFO
	.align		4
.L_15:
        /*0038*/ 	.byte	0x04, 0x17
        /*003a*/ 	.short	(.L_17 - .L_16)
.L_16:
        /*003c*/ 	.word	0x00000000
        /*0040*/ 	.short	0x0001
        /*0042*/ 	.short	0x0008
        /*0044*/ 	.byte	0x00, 0xf4, 0x21, 0x00


	//----- nvinfo : EIATTR_KPARAM_INFO
	.align		4
.L_17:
        /*0048*/ 	.byte	0x04, 0x17
        /*004a*/ 	.short	(.L_19 - .L_18)
.L_18:
        /*004c*/ 	.word	0x00000000
        /*0050*/ 	.short	0x0000
        /*0052*/ 	.short	0x0000
        /*0054*/ 	.byte	0x00, 0xf4, 0x21, 0x00


	//----- nvinfo : EIATTR_SPARSE_MMA_MASK
	.align		4
.L_19:
        /*0058*/ 	.byte	0x03, 0x50
        /*005a*/ 	.short	0x0000


	//----- nvinfo : EIATTR_MAXREG_COUNT
	.align		4
        /*005c*/ 	.byte	0x03, 0x1b
        /*005e*/ 	.short	0x00ff


	//----- nvinfo : EIATTR_EXIT_INSTR_OFFSETS
	.align		4
        /*0060*/ 	.byte	0x04, 0x1c
        /*0062*/ 	.short	(.L_21 - .L_20)


	//   ....[0]....
.L_20:
        /*0064*/ 	.word	0x00001270


	//   ....[1]....
        /*0068*/ 	.word	0x00001290


	//----- nvinfo : EIATTR_REQNTID
	.align		4
.L_21:
        /*006c*/ 	.byte	0x04, 0x10
        /*006e*/ 	.short	(.L_23 - .L_22)
.L_22:
        /*0070*/ 	.word	0x00000040
        /*0074*/ 	.word	0x00000001
        /*0078*/ 	.word	0x00000001


	//----- nvinfo : EIATTR_CBANK_PARAM_SIZE
	.align		4
.L_23:
        /*007c*/ 	.byte	0x03, 0x19
        /*007e*/ 	.short	0x0028


	//----- nvinfo : EIATTR_PARAM_CBANK
	.align		4
        /*0080*/ 	.byte	0x04, 0x0a
        /*0082*/ 	.short	(.L_25 - .L_24)
	.align		4
.L_24:
        /*0084*/ 	.word	index@(.nv.constant0.triton_poi_fused_mul_silu_7)
        /*0088*/ 	.short	0x0210
        /*008a*/ 	.short	0x0028


	//----- nvinfo : EIATTR_SW_WAR
	.align		4
.L_25:
        /*008c*/ 	.byte	0x04, 0x36
        /*008e*/ 	.short	(.L_27 - .L_26)
.L_26:
        /*0090*/ 	.word	0x00000008
.L_27:


//--------------------- .nv.callgraph             --------------------------
	.section	.nv.callgraph,"",@"SHT_CUDA_CALLGRAPH"
	.align	4
	.sectionentsize	8
	.align		4
        /*0000*/ 	.word	0x00000000
	.align		4
        /*0004*/ 	.word	0xffffffff
	.align		4
        /*0008*/ 	.word	0x00000000
	.align		4
        /*000c*/ 	.word	0xfffffffe
	.align		4
        /*0010*/ 	.word	0x00000000
	.align		4
        /*0014*/ 	.word	0xfffffffd
	.align		4
        /*0018*/ 	.word	0x00000000
	.align		4
        /*001c*/ 	.word	0xfffffffc


//--------------------- .text.triton_poi_fused_mul_silu_7 --------------------------
	.section	.text.triton_poi_fused_mul_silu_7,"ax",@progbits
	.align	128
        .global         triton_poi_fused_mul_silu_7
        .type           triton_poi_fused_mul_silu_7,@function
        .size           triton_poi_fused_mul_silu_7,(.L_x_1 - triton_poi_fused_mul_silu_7)
        .other          triton_poi_fused_mul_silu_7,@"STO_CUDA_ENTRY STV_DEFAULT"
triton_poi_fused_mul_silu_7:
.text.triton_poi_fused_mul_silu_7:
[----:B------:R-:W0:Y:S01]  /*0000*/  LDC R1, c[0x0][0x28] ;  /* 0x00000a00ff017b82 */ /* 0x000e220000000800 */
[----:B------:R-:W1:Y:S07]  /*0010*/  S2R R0, SR_TID.X ;  /* 0x0000000000007919 */ /* 0x000e6e0000002100 */
[----:B------:R-:W2:Y:S01]  /*0020*/  LDC.64 R2, c[0x0][0x210] ;  /* 0x00008400ff027b82 */ /* 0x000ea20000000a00 */
[----:B------:R-:W-:Y:S01]  /*0030*/  ULDC UR6, c[0x0][0x228] ;  /* 0x00008a0000067ab9 */ /* 0x000fe20000000800 */
[----:B------:R-:W-:Y:S01]  /*0040*/  CS2R R20, SRZ ;  /* 0x0000000000147805 */ /* 0x000fe2000001ff00 */
[----:B------:R-:W3:Y:S01]  /*0050*/  S2R R17, SR_CTAID.X ;  /* 0x0000000000117919 */ /* 0x000ee20000002500 */
[----:B------:R-:W-:Y:S01]  /*0060*/  CS2R R22, SRZ ;  /* 0x0000000000167805 */ /* 0x000fe2000001ff00 */
[----:B------:R-:W-:-:S03]  /*0070*/  ULDC.64 UR4, c[0x0][0x208] ;  /* 0x0000820000047ab9 */ /* 0x000fc60000000a00 */
[----:B------:R-:W4:Y:S01]  /*0080*/  LDC.64 R18, c[0x0][0x218] ;  /* 0x00008600ff127b82 */ /* 0x000f220000000a00 */
[----:B-1----:R-:W-:-:S04]  /*0090*/  SHF.L.U32 R0, R0, 0x3, RZ ;  /* 0x0000000300007819 */ /* 0x002fc800000006ff */
[----:B------:R-:W-:-:S04]  /*00a0*/  LOP3.LUT R0, R0, 0x1f8, RZ, 0xc0, !PT ;  /* 0x000001f800007812 */ /* 0x000fc800078ec0ff */
[----:B---3--:R-:W-:-:S04]  /*00b0*/  LEA R17, R17, R0, 0xa ;  /* 0x0000000011117211 */ /* 0x008fc800078e50ff */
[C---:B------:R-:W-:Y:S01]  /*00c0*/  ISETP.GE.AND P1, PT, R17.reuse, UR6, PT ;  /* 0x0000000611007c0c */ /* 0x040fe2000bf26270 */
[----:B--2---:R-:W-:-:S12]  /*00d0*/  IMAD.WIDE R2, R17, 0x2, R2 ;  /* 0x0000000211027825 */ /* 0x004fd800078e0202 */
[----:B------:R-:W2:Y:S01]  /*00e0*/  @!P1 LDG.E.128 R20, desc[UR4][R2.64] ;  /* 0x0000000402149981 */ /* 0x000ea2000c1e1d00 */
[----:B------:R-:W-:Y:S02]  /*00f0*/  IADD3 R0, R17, 0x200, RZ ;  /* 0x0000020011007810 */ /* 0x000fe40007ffe0ff */
[----:B------:R-:W-:Y:S02]  /*0100*/  CS2R R8, SRZ ;  /* 0x0000000000087805 */ /* 0x000fe4000001ff00 */
[----:B------:R-:W-:Y:S02]  /*0110*/  CS2R R10, SRZ ;  /* 0x00000000000a7805 */ /* 0x000fe4000001ff00 */
[----:B------:R-:W-:Y:S02]  /*0120*/  CS2R R12, SRZ ;  /* 0x00000000000c7805 */ /* 0x000fe4000001ff00 */
[----:B------:R-:W-:Y:S02]  /*0130*/  ISETP.GE.AND P0, PT, R0, UR6, PT ;  /* 0x0000000600007c0c */ /* 0x000fe4000bf06270 */
[----:B------:R-:W-:Y:S01]  /*0140*/  CS2R R14, SRZ ;  /* 0x00000000000e7805 */ /* 0x000fe2000001ff00 */
[----:B----4-:R-:W-:-:S05]  /*0150*/  IMAD.WIDE R18, R17, 0x2, R18 ;  /* 0x0000000211127825 */ /* 0x010fca00078e0212 */
[----:B------:R-:W3:Y:S05]  /*0160*/  @!P1 LDG.E.128 R12, desc[UR4][R18.64] ;  /* 0x00000004120c9981 */ /* 0x000eea000c1e1d00 */
[----:B------:R1:W4:Y:S01]  /*0170*/  @!P0 LDG.E.128 R8, desc[UR4][R2.64+0x400] ;  /* 0x0004000402088981 */ /* 0x000322000c1e1d00 */
[----:B--2---:R-:W-:Y:S02]  /*0180*/  HADD2.F32 R0, -RZ, R20.H0_H0 ;  /* 0x20000014ff007230 */ /* 0x004fe40000004100 */
[----:B------:R-:W-:-:S03]  /*0190*/  HADD2.F32 R24, -RZ, R20.H1_H1 ;  /* 0x30000014ff187230 */ /* 0x000fc60000004100 */
[----:B------:R-:W-:Y:S01]  /*01a0*/  FADD R4, RZ, -R0 ;  /* 0x80000000ff047221 */ /* 0x000fe20000000000 */
[----:B------:R-:W-:-:S03]  /*01b0*/  HADD2.F32 R20, -RZ, R21.H0_H0 ;  /* 0x20000015ff147230 */ /* 0x000fc60000004100 */
[----:B------:R-:W-:Y:S01]  /*01c0*/  FMUL R5, R4, 1.4426950216293334961 ;  /* 0x3fb8aa3b04057820 */ /* 0x000fe20000400000 */
[----:B------:R-:W-:Y:S01]  /*01d0*/  FADD R4, RZ, -R24 ;  /* 0x80000018ff047221 */ /* 0x000fe20000000000 */
[----:B------:R-:W-:-:S03]  /*01e0*/  HADD2.F32 R21, -RZ, R21.H1_H1 ;  /* 0x30000015ff157230 */ /* 0x000fc60000004100 */
[----:B------:R-:W-:Y:S02]  /*01f0*/  FMUL R4, R4, 1.4426950216293334961 ;  /* 0x3fb8aa3b04047820 */ /* 0x000fe40000400000 */
[----:B-1----:R-:W-:-:S03]  /*0200*/  FADD R2, RZ, -R21 ;  /* 0x80000015ff027221 */ /* 0x002fc60000000000 */
[----:B------:R-:W-:Y:S01]  /*0210*/  FSETP.GEU.AND P6, PT, R4, -126, PT ;  /* 0xc2fc00000400780b */ /* 0x000fe20003fce000 */
[----:B------:R-:W-:Y:S01]  /*0220*/  FMUL R16, R2, 1.4426950216293334961 ;  /* 0x3fb8aa3b02107820 */ /* 0x000fe20000400000 */
[----:B------:R-:W-:Y:S01]  /*0230*/  FADD R6, RZ, -R20 ;  /* 0x80000014ff067221 */ /* 0x000fe20000000000 */
[----:B------:R-:W-:-:S03]  /*0240*/  HADD2.F32 R25, -RZ, R22.H0_H0 ;  /* 0x20000016ff197230 */ /* 0x000fc60000004100 */
[----:B------:R-:W-:Y:S01]  /*0250*/  FSETP.GEU.AND P5, PT, R16, -126, PT ;  /* 0xc2fc00001000780b */ /* 0x000fe20003fae000 */
[----:B------:R-:W-:Y:S01]  /*0260*/  FMUL R3, R6, 1.4426950216293334961 ;  /* 0x3fb8aa3b06037820 */ /* 0x000fe20000400000 */
[----:B------:R-:W-:Y:S01]  /*0270*/  FADD R6, RZ, -R25 ;  /* 0x80000019ff067221 */ /* 0x000fe20000000000 */
[----:B------:R-:W-:-:S04]  /*0280*/  FSETP.GEU.AND P3, PT, R5, -126, PT ;  /* 0xc2fc00000500780b */ /* 0x000fc80003f6e000 */
[----:B------:R-:W-:Y:S01]  /*0290*/  @!P6 FMUL R4, R4, 0.5 ;  /* 0x3f0000000404e820 */ /* 0x000fe20000400000 */
[----:B------:R-:W-:Y:S01]  /*02a0*/  FMUL R28, R6, 1.4426950216293334961 ;  /* 0x3fb8aa3b061c7820 */ /* 0x000fe20000400000 */
[----:B------:R-:W-:Y:S02]  /*02b0*/  FSETP.GEU.AND P4, PT, R3, -126, PT ;  /* 0xc2fc00000300780b */ /* 0x000fe40003f8e000 */
[----:B------:R-:W1:Y:S02]  /*02c0*/  MUFU.EX2 R2, R4 ;  /* 0x0000000400027308 */ /* 0x000e640000000800 */
[----:B------:R-:W-:Y:S01]  /*02d0*/  FSETP.GEU.AND P2, PT, R28, -126, PT ;  /* 0xc2fc00001c00780b */ /* 0x000fe20003f4e000 */
[----:B------:R-:W-:Y:S02]  /*02e0*/  @!P5 FMUL R16, R16, 0.5 ;  /* 0x3f0000001010d820 */ /* 0x000fe40000400000 */
[----:B------:R-:W-:-:S03]  /*02f0*/  @!P3 FMUL R5, R5, 0.5 ;  /* 0x3f0000000505b820 */ /* 0x000fc60000400000 */
[----:B------:R-:W2:Y:S03]  /*0300*/  MUFU.EX2 R26, R16 ;  /* 0x00000010001a7308 */ /* 0x000ea60000000800 */
[----:B------:R-:W-:Y:S01]  /*0310*/  @!P4 FMUL R3, R3, 0.5 ;  /* 0x3f0000000303c820 */ /* 0x000fe20000400000 */
[----:B-1----:R-:W-:-:S04]  /*0320*/  @!P6 FMUL R2, R2, R2 ;  /* 0x000000020202e220 */ /* 0x002fc80000400000 */
[----:B------:R-:W1:Y:S01]  /*0330*/  MUFU.EX2 R5, R5 ;  /* 0x0000000500057308 */ /* 0x000e620000000800 */
[----:B------:R-:W-:Y:S01]  /*0340*/  @!P2 FMUL R28, R28, 0.5 ;  /* 0x3f0000001c1ca820 */ /* 0x000fe20000400000 */
[----:B------:R-:W-:-:S06]  /*0350*/  FADD R6, R2, 1 ;  /* 0x3f80000002067421 */ /* 0x000fcc0000000000 */
[----:B------:R-:W5:Y:S01]  /*0360*/  MUFU.EX2 R7, R3 ;  /* 0x0000000300077308 */ /* 0x000f620000000800 */
[----:B--2---:R-:W-:Y:S01]  /*0370*/  @!P5 FMUL R26, R26, R26 ;  /* 0x0000001a1a1ad220 */ /* 0x004fe20000400000 */
[----:B------:R-:W-:-:S06]  /*0380*/  FSETP.GT.AND P6, PT, R6, 8.50705917302346158658e+37, PT ;  /* 0x7e8000000600780b */ /* 0x000fcc0003fc4000 */
[----:B------:R-:W2:Y:S01]  /*0390*/  MUFU.EX2 R3, R28 ;  /* 0x0000001c00037308 */ /* 0x000ea20000000800 */
[----:B------:R-:W-:Y:S01]  /*03a0*/  FADD R27, R26, 1 ;  /* 0x3f8000001a1b7421 */ /* 0x000fe20000000000 */
[----:B-1----:R-:W-:Y:S01]  /*03b0*/  @!P3 FMUL R5, R5, R5 ;  /* 0x000000050505b220 */ /* 0x002fe20000400000 */
[----:B0----5:R-:W-:-:S03]  /*03c0*/  @!P4 FMUL R7, R7, R7 ;  /* 0x000000070707c220 */ /* 0x021fc60000400000 */
[----:B------:R-:W-:Y:S01]  /*03d0*/  FSETP.GT.AND P4, PT, R27, 8.50705917302346158658e+37, PT ;  /* 0x7e8000001b00780b */ /* 0x000fe20003f84000 */
[----:B------:R-:W-:Y:S01]  /*03e0*/  FADD R5, R5, 1 ;  /* 0x3f80000005057421 */ /* 0x000fe20000000000 */
[----:B------:R-:W-:Y:S01]  /*03f0*/  @P6 FMUL R6, R6, 0.25 ;  /* 0x3e80000006066820 */ /* 0x000fe20000400000 */
[----:B--2---:R-:W-:-:S03]  /*0400*/  @!P2 FMUL R3, R3, R3 ;  /* 0x000000030303a220 */ /* 0x004fc60000400000 */
[----:B------:R-:W-:Y:S01]  /*0410*/  FSETP.GT.AND P3, PT, R5, 8.50705917302346158658e+37, PT ;  /* 0x7e8000000500780b */ /* 0x000fe20003f64000 */
[----:B------:R-:W-:Y:S01]  /*0420*/  FADD R3, R3, 1 ;  /* 0x3f80000003037421 */ /* 0x000fe20000000000 */
[----:B------:R-:W0:Y:S01]  /*0430*/  MUFU.RCP R6, R6 ;  /* 0x0000000600067308 */ /* 0x000e220000001000 */
[----:B------:R-:W-:Y:S01]  /*0440*/  HFMA2.MMA R2, -RZ, RZ, 1.625, 0 ;  /* 0x3e800000ff027435 */ /* 0x000fe200000001ff */
[----:B------:R-:W-:-:S03]  /*0450*/  FADD R4, R7, 1 ;  /* 0x3f80000007047421 */ /* 0x000fc60000000000 */
[----:B------:R-:W-:Y:S01]  /*0460*/  @P4 FMUL R27, R27, 0.25 ;  /* 0x3e8000001b1b4820 */ /* 0x000fe20000400000 */
[----:B------:R-:W-:Y:S02]  /*0470*/  FSETP.GT.AND P2, PT, R3, 8.50705917302346158658e+37, PT ;  /* 0x7e8000000300780b */ /* 0x000fe40003f44000 */
[----:B------:R-:W-:Y:S01]  /*0480*/  FSETP.GT.AND P5, PT, R4, 8.50705917302346158658e+37, PT ;  /* 0x7e8000000400780b */ /* 0x000fe20003fa4000 */
[----:B------:R-:W1:Y:S02]  /*0490*/  MUFU.RCP R16, R27 ;  /* 0x0000001b00107308 */ /* 0x000e640000001000 */
[----:B------:R-:W-:Y:S01]  /*04a0*/  @P3 FMUL R5, R5, 0.25 ;  /* 0x3e80000005053820 */ /* 0x000fe20000400000 */
[----:B------:R-:W-:-:S05]  /*04b0*/  FSEL R7, R2, 1, P6 ;  /* 0x3f80000002077808 */ /* 0x000fca0003000000 */
[----:B------:R-:W2:Y:S02]  /*04c0*/  MUFU.RCP R5, R5 ;  /* 0x0000000500057308 */ /* 0x000ea40000001000 */
[----:B------:R-:W-:Y:S01]  /*04d0*/  @P2 FMUL R3, R3, 0.25 ;  /* 0x3e80000003032820 */ /* 0x000fe20000400000 */
[----:B0-----:R-:W-:Y:S01]  /*04e0*/  FMUL R7, R6, R7 ;  /* 0x0000000706077220 */ /* 0x001fe20000400000 */
[----:B------:R-:W-:Y:S01]  /*04f0*/  FSEL R6, R2, 1, P4 ;  /* 0x3f80000002067808 */ /* 0x000fe20002000000 */
[----:B------:R-:W-:-:S03]  /*0500*/  @P5 FMUL R4, R4, 0.25 ;  /* 0x3e80000004045820 */ /* 0x000fc60000400000 */
[----:B------:R-:W0:Y:S01]  /*0510*/  MUFU.RCP R3, R3 ;  /* 0x0000000300037308 */ /* 0x000e220000001000 */
[----:B-1----:R-:W-:Y:S01]  /*0520*/  FMUL R16, R16, R6 ;  /* 0x0000000610107220 */ /* 0x002fe20000400000 */
[C---:B------:R-:W-:Y:S01]  /*0530*/  FSEL R26, R2.reuse, 1, P3 ;  /* 0x3f800000021a7808 */ /* 0x040fe20001800000 */
[----:B------:R-:W-:Y:S02]  /*0540*/  HADD2.F32 R22, -RZ, R22.H1_H1 ;  /* 0x30000016ff167230 */ /* 0x000fe40000004100 */
[----:B------:R-:W-:Y:S01]  /*0550*/  FMUL R21, R21, R16 ;  /* 0x0000001015157220 */ /* 0x000fe20000400000 */
[----:B------:R-:W-:Y:S02]  /*0560*/  HADD2.F32 R16, -RZ, R23.H0_H0 ;  /* 0x20000017ff107230 */ /* 0x000fe40000004100 */
[----:B------:R-:W1:Y:S01]  /*0570*/  MUFU.RCP R4, R4 ;  /* 0x0000000400047308 */ /* 0x000e620000001000 */
[----:B--2---:R-:W-:Y:S01]  /*0580*/  FMUL R5, R5, R26 ;  /* 0x0000001a05057220 */ /* 0x004fe20000400000 */
[----:B------:R-:W-:Y:S01]  /*0590*/  FADD R27, RZ, -R22 ;  /* 0x80000016ff1b7221 */ /* 0x000fe20000000000 */
[C---:B------:R-:W-:Y:S01]  /*05a0*/  FSEL R26, R2.reuse, 1, P2 ;  /* 0x3f800000021a7808 */ /* 0x040fe20001000000 */
[----:B------:R-:W-:Y:S01]  /*05b0*/  FADD R28, RZ, -R16 ;  /* 0x80000010ff1c7221 */ /* 0x000fe20000000000 */
[----:B------:R-:W-:Y:S01]  /*05c0*/  FSEL R29, R2, 1, P5 ;  /* 0x3f800000021d7808 */ /* 0x000fe20002800000 */
[----:B------:R-:W-:-:S02]  /*05d0*/  FMUL R27, R27, 1.4426950216293334961 ;  /* 0x3fb8aa3b1b1b7820 */ /* 0x000fc40000400000 */
[----:B0-----:R-:W-:Y:S01]  /*05e0*/  FMUL R26, R3, R26 ;  /* 0x0000001a031a7220 */ /* 0x001fe20000400000 */
[----:B------:R-:W-:Y:S01]  /*05f0*/  FMUL R28, R28, 1.4426950216293334961 ;  /* 0x3fb8aa3b1c1c7820 */ /* 0x000fe20000400000 */
[----:B------:R-:W-:Y:S01]  /*0600*/  HADD2.F32 R3, -RZ, R23.H1_H1 ;  /* 0x30000017ff037230 */ /* 0x000fe20000004100 */
[----:B------:R-:W-:-:S03]  /*0610*/  FSETP.GEU.AND P2, PT, R27, -126, PT ;  /* 0xc2fc00001b00780b */ /* 0x000fc60003f4e000 */
[----:B------:R-:W-:Y:S01]  /*0620*/  FSETP.GEU.AND P3, PT, R28, -126, PT ;  /* 0xc2fc00001c00780b */ /* 0x000fe20003f6e000 */
[----:B-1----:R-:W-:Y:S01]  /*0630*/  FMUL R29, R4, R29 ;  /* 0x0000001d041d7220 */ /* 0x002fe20000400000 */
[----:B------:R-:W-:-:S03]  /*0640*/  FADD R23, RZ, -R3 ;  /* 0x80000003ff177221 */ /* 0x000fc60000000000 */
[----:B------:R-:W-:Y:S01]  /*0650*/  FMUL R20, R20, R29 ;  /* 0x0000001d14147220 */ /* 0x000fe20000400000 */
[----:B------:R-:W-:Y:S01]  /*0660*/  FMUL R29, R23, 1.4426950216293334961 ;  /* 0x3fb8aa3b171d7820 */ /* 0x000fe20000400000 */
[----:B------:R-:W-:Y:S01]  /*0670*/  FMUL R0, R0, R5 ;  /* 0x0000000500007220 */ /* 0x000fe20000400000 */
[----:B------:R-:W-:Y:S01]  /*0680*/  FMUL R24, R24, R7 ;  /* 0x0000000718187220 */ /* 0x000fe20000400000 */
[----:B------:R-:W-:Y:S02]  /*0690*/  CS2R R4, SRZ ;  /* 0x0000000000047805 */ /* 0x000fe4000001ff00 */
[----:B------:R-:W-:Y:S02]  /*06a0*/  CS2R R6, SRZ ;  /* 0x0000000000067805 */ /* 0x000fe4000001ff00 */
[----:B------:R-:W-:Y:S01]  /*06b0*/  FSETP.GEU.AND P4, PT, R29, -126, PT ;  /* 0xc2fc00001d00780b */ /* 0x000fe20003f8e000 */
[----:B------:R-:W-:Y:S01]  /*06c0*/  @!P2 FMUL R27, R27, 0.5 ;  /* 0x3f0000001b1ba820 */ /* 0x000fe20000400000 */
[----:B------:R-:W-:-:S02]  /*06d0*/  @!P3 FMUL R28, R28, 0.5 ;  /* 0x3f0000001c1cb820 */ /* 0x000fc40000400000 */
[----:B------:R0:W2:Y:S02]  /*06e0*/  @!P0 LDG.E.128 R4, desc[UR4][R18.64+0x400] ;  /* 0x0004000412048981 */ /* 0x0000a4000c1e1d00 */
[----:B0-----:R-:W0:Y:S07]  /*06f0*/  MUFU.EX2 R18, R27 ;  /* 0x0000001b00127308 */ /* 0x001e2e0000000800 */
[----:B------:R-:W-:Y:S01]  /*0700*/  @!P4 FMUL R29, R29, 0.5 ;  /* 0x3f0000001d1dc820 */ /* 0x000fe20000400000 */
[----:B------:R-:W1:Y:S08]  /*0710*/  MUFU.EX2 R19, R28 ;  /* 0x0000001c00137308 */ /* 0x000e700000000800 */
[----:B------:R-:W5:Y:S01]  /*0720*/  MUFU.EX2 R29, R29 ;  /* 0x0000001d001d7308 */ /* 0x000f620000000800 */
[----:B0-----:R-:W-:Y:S01]  /*0730*/  @!P2 FMUL R18, R18, R18 ;  /* 0x000000121212a220 */ /* 0x001fe20000400000 */
[----:B-1----:R-:W-:-:S03]  /*0740*/  @!P3 FMUL R19, R19, R19 ;  /* 0x000000131313b220 */ /* 0x002fc60000400000 */
[----:B------:R-:W-:Y:S01]  /*0750*/  FADD R23, R18, 1 ;  /* 0x3f80000012177421 */ /* 0x000fe20000000000 */
[----:B------:R-:W-:-:S04]  /*0760*/  FADD R18, R19, 1 ;  /* 0x3f80000013127421 */ /* 0x000fc80000000000 */
[----:B------:R-:W-:Y:S02]  /*0770*/  FSETP.GT.AND P2, PT, R23, 8.50705917302346158658e+37, PT ;  /* 0x7e8000001700780b */ /* 0x000fe40003f44000 */
[----:B------:R-:W-:Y:S01]  /*0780*/  FSETP.GT.AND P3, PT, R18, 8.50705917302346158658e+37, PT ;  /* 0x7e8000001200780b */ /* 0x000fe20003f64000 */
[----:B-----5:R-:W-:-:S04]  /*0790*/  @!P4 FMUL R29, R29, R29 ;  /* 0x0000001d1d1dc220 */ /* 0x020fc80000400000 */
[----:B------:R-:W-:-:S05]  /*07a0*/  FADD R19, R29, 1 ;  /* 0x3f8000001d137421 */ /* 0x000fca0000000000 */
[----:B------:R-:W-:Y:S01]  /*07b0*/  FSETP.GT.AND P4, PT, R19, 8.50705917302346158658e+37, PT ;  /* 0x7e8000001300780b */ /* 0x000fe20003f84000 */
[----:B------:R-:W-:Y:S02]  /*07c0*/  @P2 FMUL R23, R23, 0.25 ;  /* 0x3e80000017172820 */ /* 0x000fe40000400000 */
[----:B------:R-:W-:-:S04]  /*07d0*/  @P3 FMUL R18, R18, 0.25 ;  /* 0x3e80000012123820 */ /* 0x000fc80000400000 */
[----:B------:R-:W0:Y:S08]  /*07e0*/  MUFU.RCP R23, R23 ;  /* 0x0000001700177308 */ /* 0x000e300000001000 */
[----:B------:R-:W1:Y:S01]  /*07f0*/  MUFU.RCP R18, R18 ;  /* 0x0000001200127308 */ /* 0x000e620000001000 */
[----:B------:R-:W-:Y:S01]  /*0800*/  @P4 FMUL R19, R19, 0.25 ;  /* 0x3e80000013134820 */ /* 0x000fe20000400000 */
[----:B------:R-:W-:Y:S01]  /*0810*/  FMUL R25, R25, R26 ;  /* 0x0000001a19197220 */ /* 0x000fe20000400000 */
[----:B------:R-:W-:-:S02]  /*0820*/  FSEL R26, R2, 1, P2 ;  /* 0x3f800000021a7808 */ /* 0x000fc40001000000 */
[----:B------:R-:W-:-:S03]  /*0830*/  FSEL R29, R2, 1, P3 ;  /* 0x3f800000021d7808 */ /* 0x000fc60001800000 */
[----:B------:R-:W5:Y:S01]  /*0840*/  MUFU.RCP R19, R19 ;  /* 0x0000001300137308 */ /* 0x000f620000001000 */
[----:B0-----:R-:W-:Y:S01]  /*0850*/  FMUL R27, R23, R26 ;  /* 0x0000001a171b7220 */ /* 0x001fe20000400000 */
[----:B-1----:R-:W-:-:S03]  /*0860*/  FMUL R29, R18, R29 ;  /* 0x0000001d121d7220 */ /* 0x002fc60000400000 */
[----:B------:R-:W-:Y:S01]  /*0870*/  FMUL R23, R22, R27 ;  /* 0x0000001b16177220 */ /* 0x000fe20000400000 */
[----:B------:R-:W-:Y:S01]  /*0880*/  FMUL R22, R16, R29 ;  /* 0x0000001d10167220 */ /* 0x000fe20000400000 */
[----:B----4-:R-:W-:Y:S01]  /*0890*/  HADD2.F32 R16, -RZ, R8.H0_H0 ;  /* 0x20000008ff107230 */ /* 0x010fe20000004100 */
[----:B------:R-:W-:Y:S01]  /*08a0*/  FSEL R26, R2, 1, P4 ;  /* 0x3f800000021a7808 */ /* 0x000fe20002000000 */
[----:B---3--:R-:W-:-:S03]  /*08b0*/  HADD2.F32 R27, -RZ, R12.H0_H0 ;  /* 0x2000000cff1b7230 */ /* 0x008fc60000004100 */
[----:B------:R-:W-:Y:S01]  /*08c0*/  FADD R18, RZ, -R16 ;  /* 0x80000010ff127221 */ /* 0x000fe20000000000 */
[----:B-----5:R-:W-:Y:S01]  /*08d0*/  FMUL R26, R19, R26 ;  /* 0x0000001a131a7220 */ /* 0x020fe20000400000 */
[----:B------:R-:W-:Y:S02]  /*08e0*/  HADD2.F32 R19, -RZ, R12.H1_H1 ;  /* 0x3000000cff137230 */ /* 0x000fe40000004100 */
[----:B------:R-:W-:Y:S01]  /*08f0*/  FMUL R12, R18, 1.4426950216293334961 ;  /* 0x3fb8aa3b120c7820 */ /* 0x000fe20000400000 */
[----:B------:R-:W-:Y:S02]  /*0900*/  HADD2.F32 R18, -RZ, R8.H1_H1 ;  /* 0x30000008ff127230 */ /* 0x000fe40000004100 */
[----:B------:R-:W-:Y:S01]  /*0910*/  FMUL R0, R27, R0 ;  /* 0x000000001b007220 */ /* 0x000fe20000400000 */
[----:B------:R-:W-:Y:S01]  /*0920*/  FMUL R19, R19, R24 ;  /* 0x0000001813137220 */ /* 0x000fe20000400000 */
[----:B------:R-:W-:Y:S01]  /*0930*/  HADD2.F32 R27, -RZ, R13.H0_H0 ;  /* 0x2000000dff1b7230 */ /* 0x000fe20000004100 */
[----:B------:R-:W-:Y:S01]  /*0940*/  FSETP.GEU.AND P2, PT, R12, -126, PT ;  /* 0xc2fc00000c00780b */ /* 0x000fe20003f4e000 */
[----:B------:R-:W-:-:S04]  /*0950*/  FADD R24, RZ, -R18 ;  /* 0x80000012ff187221 */ /* 0x000fc80000000000 */
[----:B------:R-:W-:Y:S01]  /*0960*/  FMUL R29, R24, 1.4426950216293334961 ;  /* 0x3fb8aa3b181d7820 */ /* 0x000fe20000400000 */
[----:B------:R-:W-:Y:S01]  /*0970*/  FMUL R8, R27, R20 ;  /* 0x000000141b087220 */ /* 0x000fe20000400000 */
[----:B------:R-:W-:-:S03]  /*0980*/  HADD2.F32 R20, -RZ, R9.H0_H0 ;  /* 0x20000009ff147230 */ /* 0x000fc60000004100 */
[----:B------:R-:W-:Y:S02]  /*0990*/  FSETP.GEU.AND P3, PT, R29, -126, PT ;  /* 0xc2fc00001d00780b */ /* 0x000fe40003f6e000 */
[----:B------:R-:W-:Y:S01]  /*09a0*/  FADD R24, RZ, -R20 ;  /* 0x80000014ff187221 */ /* 0x000fe20000000000 */
[----:B------:R-:W-:-:S03]  /*09b0*/  @!P2 FMUL R12, R12, 0.5 ;  /* 0x3f0000000c0ca820 */ /* 0x000fc60000400000 */
[----:B------:R-:W-:Y:S02]  /*09c0*/  FMUL R27, R24, 1.4426950216293334961 ;  /* 0x3fb8aa3b181b7820 */ /* 0x000fe40000400000 */
[----:B------:R-:W0:Y:S01]  /*09d0*/  MUFU.EX2 R24, R12 ;  /* 0x0000000c00187308 */ /* 0x000e220000000800 */
[----:B------:R-:W-:-:S04]  /*09e0*/  FMUL R3, R3, R26 ;  /* 0x0000001a03037220 */ /* 0x000fc80000400000 */
[----:B------:R-:W-:-:S04]  /*09f0*/  @!P3 FMUL R29, R29, 0.5 ;  /* 0x3f0000001d1db820 */ /* 0x000fc80000400000 */
[----:B------:R-:W1:Y:S01]  /*0a00*/  MUFU.EX2 R26, R29 ;  /* 0x0000001d001a7308 */ /* 0x000e620000000800 */
[----:B------:R-:W-:Y:S01]  /*0a10*/  FSETP.GEU.AND P4, PT, R27, -126, PT ;  /* 0xc2fc00001b00780b */ /* 0x000fe20003f8e000 */
[----:B0-----:R-:W-:-:S04]  /*0a20*/  @!P2 FMUL R24, R24, R24 ;  /* 0x000000181818a220 */ /* 0x001fc80000400000 */
[----:B------:R-:W-:Y:S01]  /*0a30*/  FADD R24, R24, 1 ;  /* 0x3f80000018187421 */ /* 0x000fe20000000000 */
[----:B-1----:R-:W-:-:S04]  /*0a40*/  @!P3 FMUL R26, R26, R26 ;  /* 0x0000001a1a1ab220 */ /* 0x002fc80000400000 */
[----:B------:R-:W-:Y:S01]  /*0a50*/  FSETP.GT.AND P2, PT, R24, 8.50705917302346158658e+37, PT ;  /* 0x7e8000001800780b */ /* 0x000fe20003f44000 */
[----:B------:R-:W-:Y:S02]  /*0a60*/  FADD R26, R26, 1 ;  /* 0x3f8000001a1a7421 */ /* 0x000fe40000000000 */
[----:B------:R-:W-:-:S03]  /*0a70*/  @!P4 FMUL R27, R27, 0.5 ;  /* 0x3f0000001b1bc820 */ /* 0x000fc60000400000 */
[----:B------:R-:W-:-:S03]  /*0a80*/  FSETP.GT.AND P3, PT, R26, 8.50705917302346158658e+37, PT ;  /* 0x7e8000001a00780b */ /* 0x000fc60003f64000 */
[----:B------:R-:W0:Y:S04]  /*0a90*/  MUFU.EX2 R27, R27 ;  /* 0x0000001b001b7308 */ /* 0x000e280000000800 */
[----:B------:R-:W-:Y:S01]  /*0aa0*/  @P2 FMUL R24, R24, 0.25 ;  /* 0x3e80000018182820 */ /* 0x000fe20000400000 */
[----:B------:R-:W-:Y:S02]  /*0ab0*/  HADD2.F32 R28, -RZ, R13.H1_H1 ;  /* 0x3000000dff1c7230 */ /* 0x000fe40000004100 */
[----:B------:R-:W-:Y:S02]  /*0ac0*/  HADD2.F32 R12, -RZ, R14.H0_H0 ;  /* 0x2000000eff0c7230 */ /* 0x000fe40000004100 */
[----:B------:R-:W-:Y:S01]  /*0ad0*/  HADD2.F32 R14, -RZ, R14.H1_H1 ;  /* 0x3000000eff0e7230 */ /* 0x000fe20000004100 */
[----:B------:R-:W1:Y:S01]  /*0ae0*/  MUFU.RCP R24, R24 ;  /* 0x0000001800187308 */ /* 0x000e620000001000 */
[----:B------:R-:W-:Y:S01]  /*0af0*/  FMUL R13, R28, R21 ;  /* 0x000000151c0d7220 */ /* 0x000fe20000400000 */
[----:B------:R-:W-:-:S02]  /*0b00*/  @P3 FMUL R26, R26, 0.25 ;  /* 0x3e8000001a1a3820 */ /* 0x000fc40000400000 */
[----:B------:R-:W-:Y:S01]  /*0b10*/  FMUL R21, R14, R23 ;  /* 0x000000170e157220 */ /* 0x000fe20000400000 */
[----:B------:R-:W-:Y:S02]  /*0b20*/  HADD2.F32 R23, -RZ, R15.H0_H0 ;  /* 0x2000000fff177230 */ /* 0x000fe40000004100 */
[----:B0-----:R-:W-:Y:S01]  /*0b30*/  @!P4 FMUL R27, R27, R27 ;  /* 0x0000001b1b1bc220 */ /* 0x001fe20000400000 */
[----:B------:R-:W0:Y:S02]  /*0b40*/  MUFU.RCP R26, R26 ;  /* 0x0000001a001a7308 */ /* 0x000e240000001000 */
[----:B------:R-:W-:Y:S01]  /*0b50*/  FMUL R14, R23, R22 ;  /* 0x00000016170e7220 */ /* 0x000fe20000400000 */
[----:B------:R-:W-:Y:S01]  /*0b60*/  FSEL R23, R2, 1, P2 ;  /* 0x3f80000002177808 */ /* 0x000fe20001000000 */
[----:B------:R-:W-:Y:S01]  /*0b70*/  FMUL R12, R12, R25 ;  /* 0x000000190c0c7220 */ /* 0x000fe20000400000 */
[----:B------:R-:W-:Y:S01]  /*0b80*/  FADD R25, R27, 1 ;  /* 0x3f8000001b197421 */ /* 0x000fe20000000000 */
[----:B------:R-:W-:-:S02]  /*0b90*/  HADD2.F32 R22, -RZ, R15.H1_H1 ;  /* 0x3000000fff167230 */ /* 0x000fc40000004100 */
[----:B-1----:R-:W-:Y:S01]  /*0ba0*/  FMUL R23, R24, R23 ;  /* 0x0000001718177220 */ /* 0x002fe20000400000 */
[----:B------:R-:W-:Y:S01]  /*0bb0*/  HADD2.F32 R24, -RZ, R9.H1_H1 ;  /* 0x30000009ff187230 */ /* 0x000fe20000004100 */
[----:B------:R-:W-:Y:S01]  /*0bc0*/  FSETP.GT.AND P4, PT, R25, 8.50705917302346158658e+37, PT ;  /* 0x7e8000001900780b */ /* 0x000fe20003f84000 */
[----:B------:R-:W-:Y:S01]  /*0bd0*/  FMUL R15, R22, R3 ;  /* 0x00000003160f7220 */ /* 0x000fe20000400000 */
[----:B------:R-:W-:Y:S01]  /*0be0*/  FSEL R3, R2, 1, P3 ;  /* 0x3f80000002037808 */ /* 0x000fe20001800000 */
[----:B------:R-:W-:Y:S02]  /*0bf0*/  HADD2.F32 R9, -RZ, R10.H0_H0 ;  /* 0x2000000aff097230 */ /* 0x000fe40000004100 */
[----:B------:R-:W-:Y:S02]  /*0c00*/  FADD R22, RZ, -R24 ;  /* 0x80000018ff167221 */ /* 0x000fe40000000000 */
[----:B0-----:R-:W-:Y:S01]  /*0c10*/  FMUL R3, R26, R3 ;  /* 0x000000031a037220 */ /* 0x001fe20000400000 */
[----:B------:R-:W-:Y:S01]  /*0c20*/  FADD R26, RZ, -R9 ;  /* 0x80000009ff1a7221 */ /* 0x000fe20000000000 */
[----:B------:R-:W-:-:S03]  /*0c30*/  FMUL R22, R22, 1.4426950216293334961 ;  /* 0x3fb8aa3b16167820 */ /* 0x000fc60000400000 */
[----:B------:R-:W-:Y:S01]  /*0c40*/  FMUL R26, R26, 1.4426950216293334961 ;  /* 0x3fb8aa3b1a1a7820 */ /* 0x000fe20000400000 */
[----:B------:R-:W-:Y:S01]  /*0c50*/  @P4 FMUL R25, R25, 0.25 ;  /* 0x3e80000019194820 */ /* 0x000fe20000400000 */
[----:B------:R-:W-:Y:S01]  /*0c60*/  FSETP.GEU.AND P2, PT, R22, -126, PT ;  /* 0xc2fc00001600780b */ /* 0x000fe20003f4e000 */
[----:B------:R-:W-:Y:S02]  /*0c70*/  FMUL R16, R16, R23 ;  /* 0x0000001710107220 */ /* 0x000fe40000400000 */
[----:B------:R-:W-:Y:S01]  /*0c80*/  FSETP.GEU.AND P3, PT, R26, -126, PT ;  /* 0xc2fc00001a00780b */ /* 0x000fe20003f6e000 */
[----:B------:R0:W1:Y:S01]  /*0c90*/  MUFU.RCP R23, R25 ;  /* 0x0000001900177308 */ /* 0x0000620000001000 */
[----:B------:R-:W-:Y:S01]  /*0ca0*/  HADD2.F32 R10, -RZ, R10.H1_H1 ;  /* 0x3000000aff0a7230 */ /* 0x000fe20000004100 */
[----:B------:R-:W-:-:S04]  /*0cb0*/  FSEL R28, R2, 1, P4 ;  /* 0x3f800000021c7808 */ /* 0x000fc80002000000 */
[----:B0-----:R-:W-:-:S03]  /*0cc0*/  FADD R25, RZ, -R10 ;  /* 0x8000000aff197221 */ /* 0x001fc60000000000 */
[----:B------:R-:W-:-:S03]  /*0cd0*/  @!P2 FMUL R22, R22, 0.5 ;  /* 0x3f0000001616a820 */ /* 0x000fc60000400000 */
[----:B------:R-:W-:Y:S01]  /*0ce0*/  @!P3 FMUL R26, R26, 0.5 ;  /* 0x3f0000001a1ab820 */ /* 0x000fe20000400000 */
[----:B------:R-:W-:Y:S02]  /*0cf0*/  FMUL R29, R25, 1.4426950216293334961 ;  /* 0x3fb8aa3b191d7820 */ /* 0x000fe40000400000 */
[----:B------:R-:W0:Y:S01]  /*0d00*/  MUFU.EX2 R25, R22 ;  /* 0x0000001600197308 */ /* 0x000e220000000800 */
[----:B-1----:R-:W-:-:S07]  /*0d10*/  FMUL R23, R23, R28 ;  /* 0x0000001c17177220 */ /* 0x002fce0000400000 */
[----:B------:R-:W1:Y:S01]  /*0d20*/  MUFU.EX2 R28, R26 ;  /* 0x0000001a001c7308 */ /* 0x000e620000000800 */
[----:B0-----:R-:W-:-:S04]  /*0d30*/  @!P2 FMUL R25, R25, R25 ;  /* 0x000000191919a220 */ /* 0x001fc80000400000 */
[----:B------:R-:W-:Y:S01]  /*0d40*/  FADD R27, R25, 1 ;  /* 0x3f800000191b7421 */ /* 0x000fe20000000000 */
[----:B-1----:R-:W-:-:S04]  /*0d50*/  @!P3 FMUL R28, R28, R28 ;  /* 0x0000001c1c1cb220 */ /* 0x002fc80000400000 */
[----:B------:R-:W-:Y:S01]  /*0d60*/  FSETP.GT.AND P2, PT, R27, 8.50705917302346158658e+37, PT ;  /* 0x7e8000001b00780b */ /* 0x000fe20003f44000 */
[----:B------:R-:W-:-:S05]  /*0d70*/  FADD R28, R28, 1 ;  /* 0x3f8000001c1c7421 */ /* 0x000fca0000000000 */
[----:B------:R-:W-:-:S07]  /*0d80*/  FSETP.GT.AND P3, PT, R28, 8.50705917302346158658e+37, PT ;  /* 0x7e8000001c00780b */ /* 0x000fce0003f64000 */
[----:B------:R-:W-:-:S04]  /*0d90*/  @P2 FMUL R27, R27, 0.25 ;  /* 0x3e8000001b1b2820 */ /* 0x000fc80000400000 */
[----:B------:R-:W0:Y:S02]  /*0da0*/  MUFU.RCP R22, R27 ;  /* 0x0000001b00167308 */ /* 0x000e240000001000 */
[----:B------:R-:W-:Y:S01]  /*0db0*/  @P3 FMUL R28, R28, 0.25 ;  /* 0x3e8000001c1c3820 */ /* 0x000fe20000400000 */
[----:B------:R-:W-:-:S05]  /*0dc0*/  FMUL R18, R18, R3 ;  /* 0x0000000312127220 */ /* 0x000fca0000400000 */
[----:B------:R-:W1:Y:S01]  /*0dd0*/  MUFU.RCP R28, R28 ;  /* 0x0000001c001c7308 */ /* 0x000e620000001000 */
[----:B------:R-:W-:Y:S02]  /*0de0*/  FSETP.GEU.AND P4, PT, R29, -126, PT ;  /* 0xc2fc00001d00780b */ /* 0x000fe40003f8e000 */
[----:B------:R-:W-:Y:S01]  /*0df0*/  FSEL R3, R2, 1, P2 ;  /* 0x3f80000002037808 */ /* 0x000fe20001000000 */
[----:B------:R-:W-:Y:S01]  /*0e00*/  FMUL R20, R20, R23 ;  /* 0x0000001714147220 */ /* 0x000fe20000400000 */
[----:B------:R-:W-:-:S03]  /*0e10*/  FSEL R23, R2, 1, P3 ;  /* 0x3f80000002177808 */ /* 0x000fc60001800000 */
[----:B0-----:R-:W-:Y:S01]  /*0e20*/  FMUL R3, R22, R3 ;  /* 0x0000000316037220 */ /* 0x001fe20000400000 */
[----:B------:R-:W-:Y:S02]  /*0e30*/  HADD2.F32 R22, -RZ, R11.H0_H0 ;  /* 0x2000000bff167230 */ /* 0x000fe40000004100 */
[----:B-1----:R-:W-:-:S03]  /*0e40*/  FMUL R28, R28, R23 ;  /* 0x000000171c1c7220 */ /* 0x002fc60000400000 */
[----:B------:R-:W-:Y:S01]  /*0e50*/  FADD R23, RZ, -R22 ;  /* 0x80000016ff177221 */ /* 0x000fe20000000000 */
[----:B------:R-:W-:-:S03]  /*0e60*/  @!P4 FMUL R29, R29, 0.5 ;  /* 0x3f0000001d1dc820 */ /* 0x000fc60000400000 */
[----:B------:R-:W-:-:S03]  /*0e70*/  FMUL R27, R23, 1.4426950216293334961 ;  /* 0x3fb8aa3b171b7820 */ /* 0x000fc60000400000 */
[----:B------:R-:W0:Y:S02]  /*0e80*/  MUFU.EX2 R29, R29 ;  /* 0x0000001d001d7308 */ /* 0x000e240000000800 */
[----:B------:R-:W-:-:S13]  /*0e90*/  FSETP.GEU.AND P2, PT, R27, -126, PT ;  /* 0xc2fc00001b00780b */ /* 0x000fda0003f4e000 */
[----:B------:R-:W-:Y:S01]  /*0ea0*/  @!P2 FMUL R27, R27, 0.5 ;  /* 0x3f0000001b1ba820 */ /* 0x000fe20000400000 */
[----:B0-----:R-:W-:-:S03]  /*0eb0*/  @!P4 FMUL R29, R29, R29 ;  /* 0x0000001d1d1dc220 */ /* 0x001fc60000400000 */
[----:B------:R-:W0:Y:S01]  /*0ec0*/  MUFU.EX2 R23, R27 ;  /* 0x0000001b00177308 */ /* 0x000e220000000800 */
[----:B------:R-:W-:-:S05]  /*0ed0*/  FADD R25, R29, 1 ;  /* 0x3f8000001d197421 */ /* 0x000fca0000000000 */
[----:B------:R-:W-:Y:S01]  /*0ee0*/  FSETP.GT.AND P4, PT, R25, 8.50705917302346158658e+37, PT ;  /* 0x7e8000001900780b */ /* 0x000fe20003f84000 */
[----:B0-----:R-:W-:-:S12]  /*0ef0*/  @!P2 FMUL R23, R23, R23 ;  /* 0x000000171717a220 */ /* 0x001fd80000400000 */
[----:B------:R-:W-:Y:S01]  /*0f00*/  @P4 FMUL R25, R25, 0.25 ;  /* 0x3e80000019194820 */ /* 0x000fe20000400000 */
[----:B------:R-:W-:-:S05]  /*0f10*/  FADD R23, R23, 1 ;  /* 0x3f80000017177421 */ /* 0x000fca0000000000 */
[----:B------:R-:W-:Y:S01]  /*0f20*/  FSETP.GT.AND P2, PT, R23, 8.50705917302346158658e+37, PT ;  /* 0x7e8000001700780b */ /* 0x000fe20003f44000 */
[----:B------:R-:W0:Y:S01]  /*0f30*/  MUFU.RCP R25, R25 ;  /* 0x0000001900197308 */ /* 0x000e220000001000 */
[----:B------:R-:W-:-:S11]  /*0f40*/  FSEL R26, R2, 1, P4 ;  /* 0x3f800000021a7808 */ /* 0x000fd60002000000 */
[----:B------:R-:W-:Y:S01]  /*0f50*/  @P2 FMUL R23, R23, 0.25 ;  /* 0x3e80000017172820 */ /* 0x000fe20000400000 */
[----:B0-----:R-:W-:-:S03]  /*0f60*/  FMUL R25, R25, R26 ;  /* 0x0000001a19197220 */ /* 0x001fc60000400000 */
[----:B------:R0:W1:Y:S02]  /*0f70*/  MUFU.RCP R26, R23 ;  /* 0x00000017001a7308 */ /* 0x0000640000001000 */
[----:B0-----:R-:W-:Y:S01]  /*0f80*/  HADD2.F32 R23, -RZ, R11.H1_H1 ;  /* 0x3000000bff177230 */ /* 0x001fe20000004100 */
[----:B------:R-:W-:-:S05]  /*0f90*/  FSEL R11, R2, 1, P2 ;  /* 0x3f800000020b7808 */ /* 0x000fca0001000000 */
[----:B-1----:R-:W-:Y:S01]  /*0fa0*/  FMUL R11, R26, R11 ;  /* 0x0000000b1a0b7220 */ /* 0x002fe20000400000 */
[----:B------:R-:W-:-:S04]  /*0fb0*/  FADD R26, RZ, -R23 ;  /* 0x80000017ff1a7221 */ /* 0x000fc80000000000 */
[----:B------:R-:W-:-:S05]  /*0fc0*/  FMUL R29, R26, 1.4426950216293334961 ;  /* 0x3fb8aa3b1a1d7820 */ /* 0x000fca0000400000 */
[----:B------:R-:W-:-:S13]  /*0fd0*/  FSETP.GEU.AND P2, PT, R29, -126, PT ;  /* 0xc2fc00001d00780b */ /* 0x000fda0003f4e000 */
[----:B------:R-:W-:-:S04]  /*0fe0*/  @!P2 FMUL R29, R29, 0.5 ;  /* 0x3f0000001d1da820 */ /* 0x000fc80000400000 */
[----:B------:R-:W0:Y:S02]  /*0ff0*/  MUFU.EX2 R26, R29 ;  /* 0x0000001d001a7308 */ /* 0x000e240000000800 */
[----:B0-----:R-:W-:-:S04]  /*1000*/  @!P2 FMUL R26, R26, R26 ;  /* 0x0000001a1a1aa220 */ /* 0x001fc80000400000 */
[----:B------:R-:W-:-:S05]  /*1010*/  FADD R27, R26, 1 ;  /* 0x3f8000001a1b7421 */ /* 0x000fca0000000000 */
[----:B------:R-:W-:-:S13]  /*1020*/  FSETP.GT.AND P2, PT, R27, 8.50705917302346158658e+37, PT ;  /* 0x7e8000001b00780b */ /* 0x000fda0003f44000 */
[----:B------:R-:W-:-:S04]  /*1030*/  @P2 FMUL R27, R27, 0.25 ;  /* 0x3e8000001b1b2820 */ /* 0x000fc80000400000 */
[----:B------:R-:W0:Y:S01]  /*1040*/  MUFU.RCP R26, R27 ;  /* 0x0000001b001a7308 */ /* 0x000e220000001000 */
[----:B------:R-:W-:Y:S01]  /*1050*/  FSEL R2, R2, 1, P2 ;  /* 0x3f80000002027808 */ /* 0x000fe20001000000 */
[----:B------:R-:W-:-:S04]  /*1060*/  FMUL R24, R24, R3 ;  /* 0x0000000318187220 */ /* 0x000fc80000400000 */
[----:B0-----:R-:W-:Y:S02]  /*1070*/  FMUL R26, R26, R2 ;  /* 0x000000021a1a7220 */ /* 0x001fe40000400000 */
[----:B------:R-:W0:Y:S01]  /*1080*/  LDC.64 R2, c[0x0][0x220] ;  /* 0x00008800ff027b82 */ /* 0x000e220000000a00 */
[----:B------:R-:W-:Y:S01]  /*1090*/  FMUL R10, R10, R25 ;  /* 0x000000190a0a7220 */ /* 0x000fe20000400000 */
[----:B------:R-:W-:Y:S01]  /*10a0*/  FMUL R26, R23, R26 ;  /* 0x0000001a171a7220 */ /* 0x000fe20000400000 */
[----:B--2---:R-:W-:Y:S02]  /*10b0*/  HADD2.F32 R25, -RZ, R4.H0_H0 ;  /* 0x20000004ff197230 */ /* 0x004fe40000004100 */
[----:B------:R-:W-:Y:S02]  /*10c0*/  HADD2.F32 R23, -RZ, R4.H1_H1 ;  /* 0x30000004ff177230 */ /* 0x000fe40000004100 */
[----:B------:R-:W-:Y:S02]  /*10d0*/  HADD2.F32 R27, -RZ, R5.H0_H0 ;  /* 0x20000005ff1b7230 */ /* 0x000fe40000004100 */
[----:B------:R-:W-:Y:S01]  /*10e0*/  FMUL R11, R22, R11 ;  /* 0x0000000b160b7220 */ /* 0x000fe20000400000 */
[----:B------:R-:W-:Y:S01]  /*10f0*/  FMUL R16, R25, R16 ;  /* 0x0000001019107220 */ /* 0x000fe20000400000 */
[----:B------:R-:W-:Y:S01]  /*1100*/  FMUL R23, R23, R18 ;  /* 0x0000001217177220 */ /* 0x000fe20000400000 */
[----:B------:R-:W-:-:S02]  /*1110*/  HADD2.F32 R29, -RZ, R5.H1_H1 ;  /* 0x30000005ff1d7230 */ /* 0x000fc40000004100 */
[----:B------:R-:W-:Y:S01]  /*1120*/  FMUL R20, R27, R20 ;  /* 0x000000141b147220 */ /* 0x000fe20000400000 */
[----:B------:R-:W-:Y:S02]  /*1130*/  HADD2.F32 R25, -RZ, R6.H1_H1 ;  /* 0x30000006ff197230 */ /* 0x000fe40000004100 */
[----:B------:R-:W-:Y:S01]  /*1140*/  FMUL R9, R9, R28 ;  /* 0x0000001c09097220 */ /* 0x000fe20000400000 */
[----:B------:R-:W-:Y:S02]  /*1150*/  HADD2.F32 R18, -RZ, R6.H0_H0 ;  /* 0x20000006ff127230 */ /* 0x000fe40000004100 */
[----:B------:R-:W-:Y:S02]  /*1160*/  HADD2.F32 R27, -RZ, R7.H1_H1 ;  /* 0x30000007ff1b7230 */ /* 0x000fe40000004100 */
[----:B------:R-:W-:Y:S01]  /*1170*/  HADD2.F32 R22, -RZ, R7.H0_H0 ;  /* 0x20000007ff167230 */ /* 0x000fe20000004100 */
[----:B------:R-:W-:Y:S02]  /*1180*/  F2FP.F16.F32.PACK_AB R4, R19, R0 ;  /* 0x000000001304723e */ /* 0x000fe400000000ff */
[----:B------:R-:W-:Y:S01]  /*1190*/  F2FP.F16.F32.PACK_AB R5, R13, R8 ;  /* 0x000000080d05723e */ /* 0x000fe200000000ff */
[----:B0-----:R-:W-:Y:S01]  /*11a0*/  IMAD.WIDE R2, R17, 0x2, R2 ;  /* 0x0000000211027825 */ /* 0x001fe200078e0202 */
[----:B------:R-:W-:-:S02]  /*11b0*/  F2FP.F16.F32.PACK_AB R6, R21, R12 ;  /* 0x0000000c1506723e */ /* 0x000fc400000000ff */
[----:B------:R-:W-:Y:S01]  /*11c0*/  F2FP.F16.F32.PACK_AB R7, R15, R14 ;  /* 0x0000000e0f07723e */ /* 0x000fe200000000ff */
[----:B------:R-:W-:Y:S01]  /*11d0*/  FMUL R29, R29, R24 ;  /* 0x000000181d1d7220 */ /* 0x000fe20000400000 */
[----:B------:R-:W-:Y:S01]  /*11e0*/  FMUL R18, R18, R9 ;  /* 0x0000000912127220 */ /* 0x000fe20000400000 */
[----:B------:R-:W-:Y:S01]  /*11f0*/  FMUL R25, R25, R10 ;  /* 0x0000000a19197220 */ /* 0x000fe20000400000 */
[----:B------:R-:W-:Y:S01]  /*1200*/  FMUL R11, R22, R11 ;  /* 0x0000000b160b7220 */ /* 0x000fe20000400000 */
[----:B------:R-:W-:Y:S01]  /*1210*/  FMUL R26, R27, R26 ;  /* 0x0000001a1b1a7220 */ /* 0x000fe20000400000 */
[----:B------:R0:W-:Y:S01]  /*1220*/  @!P1 STG.E.128 desc[UR4][R2.64], R4 ;  /* 0x0000000402009986 */ /* 0x0001e2000c101d04 */
[----:B------:R-:W-:Y:S02]  /*1230*/  F2FP.F16.F32.PACK_AB R16, R23, R16 ;  /* 0x000000101710723e */ /* 0x000fe400000000ff */
[----:B------:R-:W-:Y:S02]  /*1240*/  F2FP.F16.F32.PACK_AB R17, R29, R20 ;  /* 0x000000141d11723e */ /* 0x000fe400000000ff */
[----:B------:R-:W-:-:S02]  /*1250*/  F2FP.F16.F32.PACK_AB R18, R25, R18 ;  /* 0x000000121912723e */ /* 0x000fc400000000ff */
[----:B------:R-:W-:Y:S01]  /*1260*/  F2FP.F16.F32.PACK_AB R19, R26, R11 ;  /* 0x0000000b1a13723e */ /* 0x000fe200000000ff */
[----:B0-----:R-:W-:Y:S06]  /*1270*/  @P0 EXIT ;  /* 0x000000000000094d */ /* 0x001fec0003800000 */
[----:B------:R-:W-:Y:S01]  /*1280*/  STG.E.128 desc[UR4][R2.64+0x400], R16 ;  /* 0x0004001002007986 */ /* 0x000fe2000c101d04 */
[----:B------:R-:W-:Y:S05]  /*1290*/  EXIT ;  /* 0x000000000000794d */ /* 0x000fea0003800000 */
.L_x_0:
[----:B------:R-:W-:-:S00]  /*12a0*/  BRA `(.L_x_0) ;  /* 0xfffffffc00fc7947 */ /* 0x000fc0000383ffff */
[----:B------:R-:W-:-:S00]  /*12b0*/  NOP ;  /* 0x0000000000007918 */ /* 0x000fc00000000000 */
        /* <DEDUP_REMOVED lines=12> */
.L_x_1:


//--------------------- .nv.constant0.triton_poi_fused_mul_silu_7 --------------------------
	.section	.nv.constant0.triton_poi_fused_mul_silu_7,"a",@progbits
	.sectionflags	@""
	.align	4
.nv.constant0.triton_poi_fused_mul_silu_7:
	.zero		568
